	.headerflags	@"EF_CUDA_TEXMODE_UNIFIED EF_CUDA_64BIT_ADDRESS EF_CUDA_SM89 EF_CUDA_VIRTUAL_SM(EF_CUDA_SM89)"
	.elftype	@"ET_EXEC"


//--------------------- .nv.info                  --------------------------
	.section	.nv.info,"",@"SHT_CUDA_INFO"
	.align	4


	//----- nvinfo : EIATTR_REGCOUNT
	.align		4
        /*0000*/ 	.byte	0x04, 0x2f
        /*0002*/ 	.short	(.L_2 - .L_1)
	.align		4
.L_1:
        /*0004*/ 	.word	index@(triton__0d1d2d3d4de5de)
        /*0008*/ 	.word	0x00000017


	//----- nvinfo : EIATTR_MAX_STACK_SIZE
	.align		4
.L_2:
        /*000c*/ 	.byte	0x04, 0x23
        /*000e*/ 	.short	(.L_4 - .L_3)
	.align		4
.L_3:
        /*0010*/ 	.word	index@(triton__0d1d2d3d4de5de)
        /*0014*/ 	.word	0x00000000


	//----- nvinfo : EIATTR_MIN_STACK_SIZE
	.align		4
.L_4:
        /*0018*/ 	.byte	0x04, 0x12
        /*001a*/ 	.short	(.L_6 - .L_5)
	.align		4
.L_5:
        /*001c*/ 	.word	index@(triton__0d1d2d3d4de5de)
        /*0020*/ 	.word	0x00000000


	//----- nvinfo : EIATTR_FRAME_SIZE
	.align		4
.L_6:
        /*0024*/ 	.byte	0x04, 0x11
        /*0026*/ 	.short	(.L_8 - .L_7)
	.align		4
.L_7:
        /*0028*/ 	.word	index@(triton__0d1d2d3d4de5de)
        /*002c*/ 	.word	0x00000000
.L_8:


//--------------------- .nv.info.triton__0d1d2d3d4de5de --------------------------
	.section	.nv.info.triton__0d1d2d3d4de5de,"",@"SHT_CUDA_INFO"
	.align	4


	//----- nvinfo : EIATTR_CUDA_API_VERSION
	.align		4
        /*0000*/ 	.byte	0x04, 0x37
        /*0002*/ 	.short	(.L_10 - .L_9)
.L_9:
        /*0004*/ 	.word	0x0000007b


	//----- nvinfo : EIATTR_PARAM_CBANK
	.align		4
.L_10:
        /*0008*/ 	.byte	0x04, 0x0a
        /*000a*/ 	.short	(.L_12 - .L_11)
	.align		4
.L_11:
        /*000c*/ 	.word	index@(.nv.constant0.triton__0d1d2d3d4de5de)
        /*0010*/ 	.short	0x0160
        /*0012*/ 	.short	0x0028


	//----- nvinfo : EIATTR_CBANK_PARAM_SIZE
	.align		4
.L_12:
        /*0014*/ 	.byte	0x03, 0x19
        /*0016*/ 	.short	0x0028


	//----- nvinfo : EIATTR_KPARAM_INFO
	.align		4
        /*0018*/ 	.byte	0x04, 0x17
        /*001a*/ 	.short	(.L_14 - .L_13)
.L_13:
        /*001c*/ 	.word	0x00000000
        /*0020*/ 	.short	0x0005
        /*0022*/ 	.short	0x0024
        /*0024*/ 	.byte	0x00, 0xf0, 0x11, 0x00


	//----- nvinfo : EIATTR_KPARAM_INFO
	.align		4
.L_14:
        /*0028*/ 	.byte	0x04, 0x17
        /*002a*/ 	.short	(.L_16 - .L_15)
.L_15:
        /*002c*/ 	.word	0x00000000
        /*0030*/ 	.short	0x0004
        /*0032*/ 	.short	0x0020
        /*0034*/ 	.byte	0x00, 0xf0, 0x11, 0x00


	//----- nvinfo : EIATTR_KPARAM_INFO
	.align		4
.L_16:
        /*0038*/ 	.byte	0x04, 0x17
        /*003a*/ 	.short	(.L_18 - .L_17)
.L_17:
        /*003c*/ 	.word	0x00000000
        /*0040*/ 	.short	0x0003
        /*0042*/ 	.short	0x0018
        /*0044*/ 	.byte	0x00, 0xf0, 0x21, 0x00


	//----- nvinfo : EIATTR_KPARAM_INFO
	.align		4
.L_18:
        /*0048*/ 	.byte	0x04, 0x17
        /*004a*/ 	.short	(.L_20 - .L_19)
.L_19:
        /*004c*/ 	.word	0x00000000
        /*0050*/ 	.short	0x0002
        /*0052*/ 	.short	0x0010
        /*0054*/ 	.byte	0x00, 0xf0, 0x21, 0x00


	//----- nvinfo : EIATTR_KPARAM_INFO
	.align		4
.L_20:
        /*0058*/ 	.byte	0x04, 0x17
        /*005a*/ 	.short	(.L_22 - .L_21)
.L_21:
        /*005c*/ 	.word	0x00000000
        /*0060*/ 	.short	0x0001
        /*0062*/ 	.short	0x0008
        /*0064*/ 	.byte	0x00, 0xf0, 0x21, 0x00


	//----- nvinfo : EIATTR_KPARAM_INFO
	.align		4
.L_22:
        /*0068*/ 	.byte	0x04, 0x17
        /*006a*/ 	.short	(.L_24 - .L_23)
.L_23:
        /*006c*/ 	.word	0x00000000
        /*0070*/ 	.short	0x0000
        /*0072*/ 	.short	0x0000
        /*0074*/ 	.byte	0x00, 0xf0, 0x21, 0x00


	//----- nvinfo : EIATTR_MAXREG_COUNT
	.align		4
.L_24:
        /*0078*/ 	.byte	0x03, 0x1b
        /*007a*/ 	.short	0x00ff


	//----- nvinfo : EIATTR_COOP_GROUP_MASK_REGIDS
	.align		4
        /*007c*/ 	.byte	0x04, 0x29
        /*007e*/ 	.short	(.L_26 - .L_25)


	//   ....[0]....
.L_25:
        /*0080*/ 	.word	0xffffffff


	//   ....[1]....
        /*0084*/ 	.word	0xffffffff


	//   ....[2]....
        /*0088*/ 	.word	0xffffffff


	//   ....[3]....
        /*008c*/ 	.word	0xffffffff


	//   ....[4]....
        /*0090*/ 	.word	0xffffffff


	//   ....[5]....
        /*0094*/ 	.word	0xffffffff


	//   ....[6]....
        /*0098*/ 	.word	0xffffffff


	//   ....[7]....
        /*009c*/ 	.word	0xffffffff


	//   ....[8]....
        /*00a0*/ 	.word	0xffffffff


	//   ....[9]....
        /*00a4*/ 	.word	0xffffffff


	//   ....[10]....
        /*00a8*/ 	.word	0xffffffff


	//   ....[11]....
        /*00ac*/ 	.word	0xffffffff


	//   ....[12]....
        /*00b0*/ 	.word	0xffffffff


	//   ....[13]....
        /*00b4*/ 	.word	0xffffffff


	//----- nvinfo : EIATTR_COOP_GROUP_INSTR_OFFSETS
	.align		4
.L_26:
        /*00b8*/ 	.byte	0x04, 0x28
        /*00ba*/ 	.short	(.L_28 - .L_27)


	//   ....[0]....
.L_27:
        /*00bc*/ 	.word	0x00000900


	//   ....[1]....
        /*00c0*/ 	.word	0x00000940


	//   ....[2]....
        /*00c4*/ 	.word	0x00000980


	//   ....[3]....
        /*00c8*/ 	.word	0x000009c0


	//   ....[4]....
        /*00cc*/ 	.word	0x00000a10


	//   ....[5]....
        /*00d0*/ 	.word	0x00000a90


	//   ....[6]....
        /*00d4*/ 	.word	0x00000b10


	//   ....[7]....
        /*00d8*/ 	.word	0x00000d40


	//   ....[8]....
        /*00dc*/ 	.word	0x00000d60


	//   ....[9]....
        /*00e0*/ 	.word	0x00000d80


	//   ....[10]....
        /*00e4*/ 	.word	0x00000da0


	//   ....[11]....
        /*00e8*/ 	.word	0x00000dc0


	//   ....[12]....
        /*00ec*/ 	.word	0x00000e30


	//   ....[13]....
        /*00f0*/ 	.word	0x00000e50


	//----- nvinfo : EIATTR_EXIT_INSTR_OFFSETS
	.align		4
.L_28:
        /*00f4*/ 	.byte	0x04, 0x1c
        /*00f6*/ 	.short	(.L_30 - .L_29)


	//   ....[0]....
.L_29:
        /*00f8*/ 	.word	0x00001050


	//   ....[1]....
        /*00fc*/ 	.word	0x00001070


	//----- nvinfo : EIATTR_MAX_THREADS
	.align		4
.L_30:
        /*0100*/ 	.byte	0x04, 0x05
        /*0102*/ 	.short	(.L_32 - .L_31)
.L_31:
        /*0104*/ 	.word	0x00000080
        /*0108*/ 	.word	0x00000001
        /*010c*/ 	.word	0x00000001


	//----- nvinfo : EIATTR_CRS_STACK_SIZE
	.align		4
.L_32:
        /*0110*/ 	.byte	0x04, 0x1e
        /*0112*/ 	.short	(.L_34 - .L_33)
.L_33:
        /*0114*/ 	.word	0x00000000
.L_34:


//--------------------- .nv.rel.action            --------------------------
	.section	.nv.rel.action,"",@"SHT_CUDA_RELOCINFO"
	.align	8
	.sectionentsize	8
        /*0000*/ 	.byte	0x73, 0x00, 0x00, 0x00, 0x00, 0x00, 0x00, 0x00, 0x00, 0x00, 0x00, 0x11, 0x25, 0x00, 0x05, 0x36


//--------------------- .nv.constant0.triton__0d1d2d3d4de5de --------------------------
	.section	.nv.constant0.triton__0d1d2d3d4de5de,"a",@progbits
	.align	4
.nv.constant0.triton__0d1d2d3d4de5de:
	.zero		392


//--------------------- .text.triton__0d1d2d3d4de5de --------------------------
	.section	.text.triton__0d1d2d3d4de5de,"ax",@progbits
	.sectionflags	@"SHF_BARRIERS=1"
	.sectioninfo	@"SHI_REGISTERS=23"
	.align	128
        .global         triton__0d1d2d3d4de5de
        .type           triton__0d1d2d3d4de5de,@function
        .size           triton__0d1d2d3d4de5de,(.L_x_13 - triton__0d1d2d3d4de5de)
        .other          triton__0d1d2d3d4de5de,@"STO_CUDA_ENTRY STV_DEFAULT"
triton__0d1d2d3d4de5de:
.text.triton__0d1d2d3d4de5de:
[----:B------:R-:W-:-:S02]  /*0000*/  MOV R1, c[0x0][0x28] ;  /* 0x00000a0000017a02 */ /* 0x000fc40000000f00 */
[----:B------:R-:W0:Y:S01]  /*0010*/  S2R R4, SR_TID.X ;  /* 0x0000000000047919 */ /* 0x000e220000002100 */
[----:B------:R-:W-:Y:S01]  /*0020*/  MOV R6, 0x2 ;  /* 0x0000000200067802 */ /* 0x000fe20000000f00 */
[----:B------:R-:W-:Y:S02]  /*0030*/  ULDC.64 UR4, c[0x0][0x118] ;  /* 0x0000460000047ab9 */ /* 0x000fe40000000a00 */
[----:B------:R-:W1:Y:S01]  /*0040*/  S2R R2, SR_CTAID.X ;  /* 0x0000000000027919 */ /* 0x000e620000002500 */
[----:B0-----:R-:W-:-:S04]  /*0050*/  LOP3.LUT R12, R4, 0x7f, RZ, 0xc0, !PT ;  /* 0x0000007f040c7812 */ /* 0x001fc800078ec0ff */
[----:B------:R-:W-:-:S04]  /*0060*/  SHF.L.U32 R5, R12, 0x2, RZ ;  /* 0x000000020c057819 */ /* 0x000fc800000006ff */
[----:B-1----:R-:W-:-:S05]  /*0070*/  LEA R3, R2, R5, 0x9 ;  /* 0x0000000502037211 */ /* 0x002fca00078e48ff */
[----:B------:R-:W-:-:S06]  /*0080*/  IMAD.WIDE R6, R3, R6, c[0x0][0x160] ;  /* 0x0000580003067625 */ /* 0x000fcc00078e0206 */
[----:B------:R-:W2:Y:S01]  /*0090*/  LDG.E.64 R6, [R6.64] ;  /* 0x0000000406067981 */ /* 0x000ea2000c1e1b00 */
[----:B------:R-:W-:Y:S01]  /*00a0*/  BSSY B0, `(.L_x_0) ;  /* 0x0000022000007945 */ /* 0x000fe20003800000 */
[----:B--2---:R-:W-:Y:S02]  /*00b0*/  SHF.L.U32 R0, R6, 0x10, RZ ;  /* 0x0000001006007819 */ /* 0x004fe400000006ff */
[C---:B------:R-:W-:Y:S02]  /*00c0*/  PRMT R8, R7.reuse, 0x7632, R8 ;  /* 0x0000763207087816 */ /* 0x040fe40000000008 */
[----:B------:R-:W-:Y:S01]  /*00d0*/  SHF.L.U32 R9, R7, 0x10, RZ ;  /* 0x0000001007097819 */ /* 0x000fe200000006ff */
[----:B------:R-:W-:Y:S01]  /*00e0*/  FMUL R0, R0, 0.0625 ;  /* 0x3d80000000007820 */ /* 0x000fe20000400000 */
[----:B------:R-:W-:-:S03]  /*00f0*/  SHF.L.U32 R8, R8, 0x10, RZ ;  /* 0x0000001008087819 */ /* 0x000fc600000006ff */
[----:B------:R-:W-:Y:S01]  /*0100*/  FMUL R10, R0, 0.019999999552965164185 ;  /* 0x3ca3d70a000a7820 */ /* 0x000fe20000400000 */
[----:B------:R-:W-:Y:S01]  /*0110*/  PRMT R0, R6, 0x7632, R0 ;  /* 0x0000763206007816 */ /* 0x000fe20000000000 */
[----:B------:R-:W-:Y:S01]  /*0120*/  FMUL R6, R9, 0.0625 ;  /* 0x3d80000009067820 */ /* 0x000fe20000400000 */
[----:B------:R-:W-:Y:S01]  /*0130*/  FMUL R8, R8, 0.0625 ;  /* 0x3d80000008087820 */ /* 0x000fe20000400000 */
[----:B------:R-:W-:Y:S01]  /*0140*/  FADD.FTZ R11, |R10|, -RZ ;  /* 0x800000ff0a0b7221 */ /* 0x000fe20000010200 */
[----:B------:R-:W-:Y:S01]  /*0150*/  SHF.L.U32 R0, R0, 0x10, RZ ;  /* 0x0000001000007819 */ /* 0x000fe200000006ff */
[----:B------:R-:W-:-:S03]  /*0160*/  FMUL R6, R6, 0.019999999552965164185 ;  /* 0x3ca3d70a06067820 */ /* 0x000fc60000400000 */
[----:B------:R-:W-:Y:S01]  /*0170*/  FSETP.GE.AND P0, PT, R11, 0.60000002384185791016, PT ;  /* 0x3f19999a0b00780b */ /* 0x000fe20003f06000 */
[----:B------:R-:W-:-:S04]  /*0180*/  FMUL R0, R0, 0.0625 ;  /* 0x3d80000000007820 */ /* 0x000fc80000400000 */
[----:B------:R-:W-:-:S08]  /*0190*/  FMUL R9, R0, 0.019999999552965164185 ;  /* 0x3ca3d70a00097820 */ /* 0x000fd00000400000 */
[----:B------:R-:W-:Y:S05]  /*01a0*/  @!P0 BRA `(.L_x_1) ;  /* 0x000000a000008947 */ /* 0x000fea0003800000 */
[C---:B------:R-:W-:Y:S01]  /*01b0*/  FMUL R0, R11.reuse, 2.8853900432586669922 ;  /* 0x4038aa3b0b007820 */ /* 0x040fe20000400000 */
[----:B------:R-:W-:Y:S01]  /*01c0*/  IMAD.MOV.U32 R14, RZ, RZ, 0x3f800000 ;  /* 0x3f800000ff0e7424 */ /* 0x000fe200078e00ff */
[----:B------:R-:W-:-:S04]  /*01d0*/  FSETP.GE.AND P0, PT, R11, 9.010913848876953125, PT ;  /* 0x41102cb40b00780b */ /* 0x000fc80003f06000 */
[----:B------:R-:W0:Y:S02]  /*01e0*/  MUFU.EX2 R0, R0 ;  /* 0x0000000000007308 */ /* 0x000e240000000800 */
[----:B0-----:R-:W-:-:S06]  /*01f0*/  FADD R13, R0, 1 ;  /* 0x3f800000000d7421 */ /* 0x001fcc0000000000 */
[----:B------:R-:W0:Y:S02]  /*0200*/  MUFU.RCP R13, R13 ;  /* 0x0000000d000d7308 */ /* 0x000e240000001000 */
[----:B0-----:R-:W-:-:S05]  /*0210*/  FFMA.FTZ R7, R13, -2, R14 ;  /* 0xc00000000d077823 */ /* 0x001fca000001000e */
[----:B------:R-:W-:-:S04]  /*0220*/  FSEL R7, R7, 1, !P0 ;  /* 0x3f80000007077808 */ /* 0x000fc80004000000 */
[----:B------:R-:W-:Y:S01]  /*0230*/  LOP3.LUT R7, R7, 0x80000000, R10, 0xf8, !PT ;  /* 0x8000000007077812 */ /* 0x000fe200078ef80a */
[----:B------:R-:W-:Y:S05]  /*0240*/  BRA `(.L_x_2) ;  /* 0x0000007000007947 */ /* 0x000fea0003800000 */
.L_x_1:
[----:B------:R-:W-:Y:S01]  /*0250*/  MOV R0, 0x3c80f082 ;  /* 0x3c80f08200007802 */ /* 0x000fe20000000f00 */
[----:B------:R-:W-:-:S04]  /*0260*/  FMUL R7, R10, R10 ;  /* 0x0000000a0a077220 */ /* 0x000fc80000400000 */
[----:B------:R-:W-:-:S04]  /*0270*/  FFMA.FTZ R0, R7, R0, -0.052303962409496307373 ;  /* 0xbd563cae07007423 */ /* 0x000fc80000010000 */
[----:B------:R-:W-:-:S04]  /*0280*/  FFMA.FTZ R0, R7, R0, 0.1331529766321182251 ;  /* 0x3e08594107007423 */ /* 0x000fc80000010000 */
[----:B------:R-:W-:-:S04]  /*0290*/  FFMA.FTZ R0, R7, R0, -0.33332768082618713379 ;  /* 0xbeaaa9ed07007423 */ /* 0x000fc80000010000 */
[----:B------:R-:W-:-:S04]  /*02a0*/  FFMA.FTZ R7, R7, R0, RZ ;  /* 0x0000000007077223 */ /* 0x000fc800000100ff */
[----:B------:R-:W-:-:S02]  /*02b0*/  FFMA.FTZ R7, R10, R7, R10 ;  /* 0x000000070a077223 */ /* 0x000fc4000001000a */
.L_x_2:
[----:B------:R-:W-:Y:S05]  /*02c0*/  BSYNC B0 ;  /* 0x0000000000007941 */ /* 0x000fea0003800000 */
.L_x_0:
[----:B------:R-:W-:Y:S01]  /*02d0*/  FADD.FTZ R13, |R9|, -RZ ;  /* 0x800000ff090d7221 */ /* 0x000fe20000010200 */
[----:B------:R-:W-:Y:S01]  /*02e0*/  BSSY B0, `(.L_x_3) ;  /* 0x0000015000007945 */ /* 0x000fe20003800000 */
[----:B------:R-:W-:-:S03]  /*02f0*/  FMUL R8, R8, 0.019999999552965164185 ;  /* 0x3ca3d70a08087820 */ /* 0x000fc60000400000 */
[----:B------:R-:W-:-:S13]  /*0300*/  FSETP.GE.AND P0, PT, R13, 0.60000002384185791016, PT ;  /* 0x3f19999a0d00780b */ /* 0x000fda0003f06000 */
[----:B------:R-:W-:Y:S05]  /*0310*/  @!P0 BRA `(.L_x_4) ;  /* 0x000000a000008947 */ /* 0x000fea0003800000 */
[C---:B------:R-:W-:Y:S01]  /*0320*/  FMUL R0, R13.reuse, 2.8853900432586669922 ;  /* 0x4038aa3b0d007820 */ /* 0x040fe20000400000 */
[----:B------:R-:W-:Y:S02]  /*0330*/  MOV R11, 0x3f800000 ;  /* 0x3f800000000b7802 */ /* 0x000fe40000000f00 */
[----:B------:R-:W-:-:S03]  /*0340*/  FSETP.GE.AND P0, PT, R13, 9.010913848876953125, PT ;  /* 0x41102cb40d00780b */ /* 0x000fc60003f06000 */
[----:B------:R-:W0:Y:S02]  /*0350*/  MUFU.EX2 R0, R0 ;  /* 0x0000000000007308 */ /* 0x000e240000000800 */
[----:B0-----:R-:W-:-:S06]  /*0360*/  FADD R10, R0, 1 ;  /* 0x3f800000000a7421 */ /* 0x001fcc0000000000 */
[----:B------:R-:W0:Y:S02]  /*0370*/  MUFU.RCP R10, R10 ;  /* 0x0000000a000a7308 */ /* 0x000e240000001000 */
[----:B0-----:R-:W-:-:S05]  /*0380*/  FFMA.FTZ R11, R10, -2, R11 ;  /* 0xc00000000a0b7823 */ /* 0x001fca000001000b */
[----:B------:R-:W-:-:S04]  /*0390*/  FSEL R14, R11, 1, !P0 ;  /* 0x3f8000000b0e7808 */ /* 0x000fc80004000000 */
[----:B------:R-:W-:Y:S01]  /*03a0*/  LOP3.LUT R9, R14, 0x80000000, R9, 0xf8, !PT ;  /* 0x800000000e097812 */ /* 0x000fe200078ef809 */
[----:B------:R-:W-:Y:S05]  /*03b0*/  BRA `(.L_x_5) ;  /* 0x0000007000007947 */ /* 0x000fea0003800000 */
.L_x_4:
[----:B------:R-:W-:Y:S01]  /*03c0*/  MOV R0, 0x3c80f082 ;  /* 0x3c80f08200007802 */ /* 0x000fe20000000f00 */
[----:B------:R-:W-:-:S04]  /*03d0*/  FMUL R11, R9, R9 ;  /* 0x00000009090b7220 */ /* 0x000fc80000400000 */
[----:B------:R-:W-:-:S04]  /*03e0*/  FFMA.FTZ R0, R11, R0, -0.052303962409496307373 ;  /* 0xbd563cae0b007423 */ /* 0x000fc80000010000 */
[----:B------:R-:W-:-:S04]  /*03f0*/  FFMA.FTZ R0, R11, R0, 0.1331529766321182251 ;  /* 0x3e0859410b007423 */ /* 0x000fc80000010000 */
[----:B------:R-:W-:-:S04]  /*0400*/  FFMA.FTZ R0, R11, R0, -0.33332768082618713379 ;  /* 0xbeaaa9ed0b007423 */ /* 0x000fc80000010000 */
[----:B------:R-:W-:-:S04]  /*0410*/  FFMA.FTZ R0, R11, R0, RZ ;  /* 0x000000000b007223 */ /* 0x000fc800000100ff */
[----:B------:R-:W-:-:S02]  /*0420*/  FFMA.FTZ R9, R9, R0, R9 ;  /* 0x0000000009097223 */ /* 0x000fc40000010009 */
.L_x_5:
[----:B------:R-:W-:Y:S05]  /*0430*/  BSYNC B0 ;  /* 0x0000000000007941 */ /* 0x000fea0003800000 */
.L_x_3:
[----:B------:R-:W-:Y:S01]  /*0440*/  FADD.FTZ R13, |R6|, -RZ ;  /* 0x800000ff060d7221 */ /* 0x000fe20000010200 */
[----:B------:R-:W-:Y:S04]  /*0450*/  BSSY B0, `(.L_x_6) ;  /* 0x0000014000007945 */ /* 0x000fe80003800000 */
        /* <DEDUP_REMOVED lines=12> */
.L_x_7:
[----:B------:R-:W-:Y:S01]  /*0520*/  IMAD.MOV.U32 R0, RZ, RZ, 0x3c80f082 ;  /* 0x3c80f082ff007424 */ /* 0x000fe200078e00ff */
[----:B------:R-:W-:-:S04]  /*0530*/  FMUL R11, R6, R6 ;  /* 0x00000006060b7220 */ /* 0x000fc80000400000 */
[----:B------:R-:W-:-:S04]  /*0540*/  FFMA.FTZ R0, R11, R0, -0.052303962409496307373 ;  /* 0xbd563cae0b007423 */ /* 0x000fc80000010000 */
[----:B------:R-:W-:-:S04]  /*0550*/  FFMA.FTZ R0, R11, R0, 0.1331529766321182251 ;  /* 0x3e0859410b007423 */ /* 0x000fc80000010000 */
[----:B------:R-:W-:-:S04]  /*0560*/  FFMA.FTZ R0, R11, R0, -0.33332768082618713379 ;  /* 0xbeaaa9ed0b007423 */ /* 0x000fc80000010000 */
[----:B------:R-:W-:-:S04]  /*0570*/  FFMA.FTZ R11, R11, R0, RZ ;  /* 0x000000000b0b7223 */ /* 0x000fc800000100ff */
[----:B------:R-:W-:-:S02]  /*0580*/  FFMA.FTZ R10, R6, R11, R6 ;  /* 0x0000000b060a7223 */ /* 0x000fc40000010006 */
.L_x_8:
[----:B------:R-:W-:Y:S05]  /*0590*/  BSYNC B0 ;  /* 0x0000000000007941 */ /* 0x000fea0003800000 */
.L_x_6:
[----:B------:R-:W-:Y:S01]  /*05a0*/  FADD.FTZ R15, |R8|, -RZ ;  /* 0x800000ff080f7221 */ /* 0x000fe20000010200 */
[----:B------:R-:W-:Y:S01]  /*05b0*/  BSSY B0, `(.L_x_9) ;  /* 0x0000015000007945 */ /* 0x000fe20003800000 */
[----:B------:R-:W-:-:S03]  /*05c0*/  SHF.R.S32.HI R6, RZ, 0x1f, R3 ;  /* 0x0000001fff067819 */ /* 0x000fc60000011403 */
        /* <DEDUP_REMOVED lines=12> */
.L_x_10:
[----:B------:R-:W-:Y:S01]  /*0690*/  MOV R0, 0x3c80f082 ;  /* 0x3c80f08200007802 */ /* 0x000fe20000000f00 */
[----:B------:R-:W-:-:S04]  /*06a0*/  FMUL R11, R8, R8 ;  /* 0x00000008080b7220 */ /* 0x000fc80000400000 */
[----:B------:R-:W-:-:S04]  /*06b0*/  FFMA.FTZ R0, R11, R0, -0.052303962409496307373 ;  /* 0xbd563cae0b007423 */ /* 0x000fc80000010000 */
[----:B------:R-:W-:-:S04]  /*06c0*/  FFMA.FTZ R0, R11, R0, 0.1331529766321182251 ;  /* 0x3e0859410b007423 */ /* 0x000fc80000010000 */
[----:B------:R-:W-:-:S04]  /*06d0*/  FFMA.FTZ R0, R11, R0, -0.33332768082618713379 ;  /* 0xbeaaa9ed0b007423 */ /* 0x000fc80000010000 */
[----:B------:R-:W-:-:S04]  /*06e0*/  FFMA.FTZ R11, R11, R0, RZ ;  /* 0x000000000b0b7223 */ /* 0x000fc800000100ff */
[----:B------:R-:W-:-:S02]  /*06f0*/  FFMA.FTZ R8, R8, R11, R8 ;  /* 0x0000000b08087223 */ /* 0x000fc40000010008 */
.L_x_11:
[----:B------:R-:W-:Y:S05]  /*0700*/  BSYNC B0 ;  /* 0x0000000000007941 */ /* 0x000fea0003800000 */
.L_x_9:
[----:B------:R-:W-:-:S04]  /*0710*/  SHF.R.S32.HI R11, RZ, 0x1f, R2 ;  /* 0x0000001fff0b7819 */ /* 0x000fc80000011402 */
[----:B------:R-:W-:-:S04]  /*0720*/  LEA.HI R11, R11, R2, RZ, 0x9 ;  /* 0x000000020b0b7211 */ /* 0x000fc800078f48ff */
[----:B------:R-:W-:-:S04]  /*0730*/  LOP3.LUT R11, R11, 0xfffffe00, RZ, 0xc0, !PT ;  /* 0xfffffe000b0b7812 */ /* 0x000fc800078ec0ff */
[----:B------:R-:W-:Y:S02]  /*0740*/  IADD3 R14, -R11, R2, RZ ;  /* 0x000000020b0e7210 */ /* 0x000fe40007ffe1ff */
[C---:B------:R-:W-:Y:S02]  /*0750*/  IADD3 R11, R5.reuse, 0x1, RZ ;  /* 0x00000001050b7810 */ /* 0x040fe40007ffe0ff */
[-C--:B------:R-:W-:Y:S02]  /*0760*/  ISETP.GT.AND P0, PT, R5, R14.reuse, PT ;  /* 0x0000000e0500720c */ /* 0x080fe40003f04270 */
[----:B------:R-:W-:Y:S02]  /*0770*/  ISETP.GT.AND P1, PT, R11, R14, PT ;  /* 0x0000000e0b00720c */ /* 0x000fe40003f24270 */
[----:B------:R-:W-:Y:S02]  /*0780*/  FSEL R16, RZ, -3.38953138925153547590e+38, !P0 ;  /* 0xff7f0000ff107808 */ /* 0x000fe40004000000 */
[----:B------:R-:W-:-:S03]  /*0790*/  FSEL R18, RZ, -3.38953138925153547590e+38, !P1 ;  /* 0xff7f0000ff127808 */ /* 0x000fc60004800000 */
[----:B------:R-:W-:Y:S01]  /*07a0*/  FFMA R20, R7, 50, R16 ;  /* 0x4248000007147823 */ /* 0x000fe20000000010 */
[----:B------:R-:W-:Y:S01]  /*07b0*/  IADD3 R7, R5, 0x2, RZ ;  /* 0x0000000205077810 */ /* 0x000fe20007ffe0ff */
[----:B------:R-:W-:Y:S01]  /*07c0*/  FFMA R11, R9, 50, R18 ;  /* 0x42480000090b7823 */ /* 0x000fe20000000012 */
[----:B------:R-:W-:Y:S02]  /*07d0*/  IADD3 R5, R5, 0x3, RZ ;  /* 0x0000000305057810 */ /* 0x000fe40007ffe0ff */
[C---:B------:R-:W-:Y:S02]  /*07e0*/  FSETP.NAN.AND P1, PT, R20.reuse, R20, PT ;  /* 0x000000141400720b */ /* 0x040fe40003f28000 */
[----:B------:R-:W-:-:S04]  /*07f0*/  FSETP.GT.AND P0, PT, R20, R11, PT ;  /* 0x0000000b1400720b */ /* 0x000fc80003f04000 */
[C---:B------:R-:W-:Y:S02]  /*0800*/  FSEL R9, R20.reuse, R11, P0 ;  /* 0x0000000b14097208 */ /* 0x040fe40000000000 */
[----:B------:R-:W-:Y:S02]  /*0810*/  ISETP.GT.AND P0, PT, R7, R14, PT ;  /* 0x0000000e0700720c */ /* 0x000fe40003f04270 */
[----:B------:R-:W-:Y:S02]  /*0820*/  FSEL R16, R20, R9, P1 ;  /* 0x0000000914107208 */ /* 0x000fe40000800000 */
[----:B------:R-:W-:Y:S02]  /*0830*/  FSEL R7, RZ, -3.38953138925153547590e+38, !P0 ;  /* 0xff7f0000ff077808 */ /* 0x000fe40004000000 */
[----:B------:R-:W-:Y:S02]  /*0840*/  FSETP.NAN.AND P2, PT, R16, R16, PT ;  /* 0x000000101000720b */ /* 0x000fe40003f48000 */
[----:B------:R-:W-:Y:S01]  /*0850*/  ISETP.GT.AND P0, PT, R5, R14, PT ;  /* 0x0000000e0500720c */ /* 0x000fe20003f04270 */
[----:B------:R-:W-:Y:S01]  /*0860*/  FFMA R15, R10, 50, R7 ;  /* 0x424800000a0f7823 */ /* 0x000fe20000000007 */
[----:B------:R-:W-:-:S02]  /*0870*/  SHF.R.U32.HI R7, RZ, 0x3, R4 ;  /* 0x00000003ff077819 */ /* 0x000fc40000011604 */
[----:B------:R-:W-:Y:S02]  /*0880*/  FSEL R5, RZ, -3.38953138925153547590e+38, !P0 ;  /* 0xff7f0000ff057808 */ /* 0x000fe40004000000 */
[----:B------:R-:W-:-:S03]  /*0890*/  FSETP.GT.AND P1, PT, R16, R15, PT ;  /* 0x0000000f1000720b */ /* 0x000fc60003f24000 */
[----:B------:R-:W-:Y:S02]  /*08a0*/  FFMA R17, R8, 50, R5 ;  /* 0x4248000008117823 */ /* 0x000fe40000000005 */
[----:B------:R-:W-:-:S04]  /*08b0*/  @!P2 FSEL R16, R16, R15, P1 ;  /* 0x0000000f1010a208 */ /* 0x000fc80000800000 */
[C---:B------:R-:W-:Y:S02]  /*08c0*/  FSETP.NAN.AND P1, PT, R16.reuse, R16, PT ;  /* 0x000000101000720b */ /* 0x040fe40003f28000 */
[----:B------:R-:W-:-:S11]  /*08d0*/  FSETP.GT.AND P0, PT, R16, R17, PT ;  /* 0x000000111000720b */ /* 0x000fd60003f04000 */
[----:B------:R-:W-:-:S04]  /*08e0*/  @!P1 FSEL R16, R16, R17, P0 ;  /* 0x0000001110109208 */ /* 0x000fc80000000000 */
[C---:B------:R-:W-:Y:S01]  /*08f0*/  FSETP.NAN.AND P1, PT, R16.reuse, R16, PT ;  /* 0x000000101000720b */ /* 0x040fe20003f28000 */
[----:B------:R-:W0:Y:S02]  /*0900*/  SHFL.BFLY PT, R5, R16, 0x10, 0x1f ;  /* 0x0e001f0010057f89 */ /* 0x000e2400000e0000 */
[----:B0-----:R-:W-:-:S13]  /*0910*/  FSETP.GT.AND P0, PT, R16, R5, PT ;  /* 0x000000051000720b */ /* 0x001fda0003f04000 */
        /* <DEDUP_REMOVED lines=12> */
[----:B------:R-:W-:Y:S02]  /*09e0*/  @!P0 FSEL R16, R16, R5, P1 ;  /* 0x0000000510108208 */ /* 0x000fe40000800000 */
[----:B------:R-:W-:Y:S02]  /*09f0*/  LOP3.LUT P1, RZ, R4, 0x1f, RZ, 0xc0, !PT ;  /* 0x0000001f04ff7812 */ /* 0x000fe4000782c0ff */
[C---:B------:R-:W-:Y:S01]  /*0a00*/  FSETP.NAN.AND P2, PT, R16.reuse, R16, PT ;  /* 0x000000101000720b */ /* 0x040fe20003f48000 */
[----:B------:R-:W0:Y:S02]  /*0a10*/  SHFL.BFLY PT, R5, R16, 0x1, 0x1f ;  /* 0x0c201f0010057f89 */ /* 0x000e2400000e0000 */
[----:B0-----:R-:W-:-:S13]  /*0a20*/  FSETP.GT.AND P0, PT, R16, R5, PT ;  /* 0x000000051000720b */ /* 0x001fda0003f04000 */
[----:B------:R-:W-:Y:S02]  /*0a30*/  @!P0 FSEL R16, R16, R5, P2 ;  /* 0x0000000510108208 */ /* 0x000fe40001000000 */
[----:B------:R-:W-:Y:S02]  /*0a40*/  ISETP.GE.AND P2, PT, R4, 0x4, PT ;  /* 0x000000040400780c */ /* 0x000fe40003f46270 */
[----:B------:R-:W-:-:S05]  /*0a50*/  LOP3.LUT R5, R7, 0xc, RZ, 0xc0, !PT ;  /* 0x0000000c07057812 */ /* 0x000fca00078ec0ff */
[----:B------:R-:W-:Y:S04]  /*0a60*/  @!P1 STS [R5], R16 ;  /* 0x0000001005009388 */ /* 0x000fe80000000800 */
[----:B------:R-:W-:Y:S06]  /*0a70*/  BAR.SYNC 0x0 ;  /* 0x0000000000007b1d */ /* 0x000fec0000000000 */
[----:B------:R-:W0:Y:S04]  /*0a80*/  @!P2 LDS R8, [R4.X4] ;  /* 0x000000000408a984 */ /* 0x000e280000004800 */
[----:B0-----:R-:W0:Y:S01]  /*0a90*/  SHFL.BFLY PT, R7, R8, 0x2, 0x1f ;  /* 0x0c401f0008077f89 */ /* 0x001e2200000e0000 */
[----:B------:R-:W-:-:S02]  /*0aa0*/  FSETP.NAN.AND P3, PT, R8, R8, PT ;  /* 0x000000080800720b */ /* 0x000fc40003f68000 */
[----:B0-----:R-:W-:-:S04]  /*0ab0*/  FSETP.GT.AND P0, PT, R8, R7, PT ;  /* 0x000000070800720b */ /* 0x001fc80003f04000 */
[----:B------:R-:W-:Y:S02]  /*0ac0*/  FSEL R7, R8, R7, P0 ;  /* 0x0000000708077208 */ /* 0x000fe40000000000 */
[----:B------:R-:W-:Y:S02]  /*0ad0*/  LOP3.LUT P0, RZ, R4, 0x3, RZ, 0xc0, !PT ;  /* 0x0000000304ff7812 */ /* 0x000fe4000780c0ff */
[----:B------:R-:W-:Y:S02]  /*0ae0*/  FSEL R9, R8, R7, P3 ;  /* 0x0000000708097208 */ /* 0x000fe40001800000 */
[----:B------:R-:W-:Y:S02]  /*0af0*/  ISETP.LT.AND P0, PT, R4, 0x4, !P0 ;  /* 0x000000040400780c */ /* 0x000fe40004701270 */
[C---:B------:R-:W-:Y:S01]  /*0b00*/  FSETP.NAN.AND P4, PT, R9.reuse, R9, PT ;  /* 0x000000090900720b */ /* 0x040fe20003f88000 */
[----:B------:R-:W0:Y:S02]  /*0b10*/  SHFL.BFLY PT, R10, R9, 0x1, 0x1f ;  /* 0x0c201f00090a7f89 */ /* 0x000e2400000e0000 */
[----:B0-----:R-:W-:-:S13]  /*0b20*/  FSETP.GT.AND P3, PT, R9, R10, PT ;  /* 0x0000000a0900720b */ /* 0x001fda0003f64000 */
[----:B------:R-:W-:-:S05]  /*0b30*/  @!P3 FSEL R9, R9, R10, P4 ;  /* 0x0000000a0909b208 */ /* 0x000fca0002000000 */
[----:B------:R-:W-:Y:S04]  /*0b40*/  @P0 STS [R4.X4], R9 ;  /* 0x0000000904000388 */ /* 0x000fe80000004800 */
[----:B------:R-:W-:Y:S06]  /*0b50*/  BAR.SYNC 0x0 ;  /* 0x0000000000007b1d */ /* 0x000fec0000000000 */
[----:B------:R-:W0:Y:S02]  /*0b60*/  LDS R7, [RZ] ;  /* 0x00000000ff077984 */ /* 0x000e240000000800 */
[----:B0-----:R-:W-:-:S04]  /*0b70*/  FADD R7, RZ, R7 ;  /* 0x00000007ff077221 */ /* 0x001fc80000000000 */
[--C-:B------:R-:W-:Y:S01]  /*0b80*/  FADD R8, R20, -R7.reuse ;  /* 0x8000000714087221 */ /* 0x100fe20000000000 */
[----:B------:R-:W-:-:S03]  /*0b90*/  FADD R10, R15, -R7 ;  /* 0x800000070f0a7221 */ /* 0x000fc60000000000 */
[----:B------:R-:W-:Y:S01]  /*0ba0*/  FMUL R13, R8, 1.4426950216293334961 ;  /* 0x3fb8aa3b080d7820 */ /* 0x000fe20000400000 */
[----:B------:R-:W-:Y:S01]  /*0bb0*/  FADD R8, R11, -R7 ;  /* 0x800000070b087221 */ /* 0x000fe20000000000 */
[----:B------:R-:W-:-:S03]  /*0bc0*/  FMUL R15, R10, 1.4426950216293334961 ;  /* 0x3fb8aa3b0a0f7820 */ /* 0x000fc60000400000 */
[----:B------:R-:W-:Y:S01]  /*0bd0*/  FMUL R14, R8, 1.4426950216293334961 ;  /* 0x3fb8aa3b080e7820 */ /* 0x000fe20000400000 */
[----:B------:R-:W-:Y:S01]  /*0be0*/  FADD R8, R17, -R7 ;  /* 0x8000000711087221 */ /* 0x000fe20000000000 */
[----:B------:R-:W-:Y:S06]  /*0bf0*/  BAR.SYNC 0x0 ;  /* 0x0000000000007b1d */ /* 0x000fec0000000000 */
[----:B------:R-:W-:Y:S01]  /*0c00*/  FSETP.GEU.AND P3, PT, R13, -126, PT ;  /* 0xc2fc00000d00780b */ /* 0x000fe20003f6e000 */
[----:B------:R-:W-:Y:S01]  /*0c10*/  FMUL R16, R8, 1.4426950216293334961 ;  /* 0x3fb8aa3b08107820 */ /* 0x000fe20000400000 */
[----:B------:R-:W-:-:S02]  /*0c20*/  FSETP.GEU.AND P4, PT, R14, -126, PT ;  /* 0xc2fc00000e00780b */ /* 0x000fc40003f8e000 */
[----:B------:R-:W-:Y:S02]  /*0c30*/  FSETP.GEU.AND P5, PT, R15, -126, PT ;  /* 0xc2fc00000f00780b */ /* 0x000fe40003fae000 */
[----:B------:R-:W-:-:S07]  /*0c40*/  FSETP.GEU.AND P6, PT, R16, -126, PT ;  /* 0xc2fc00001000780b */ /* 0x000fce0003fce000 */
[----:B------:R-:W-:Y:S02]  /*0c50*/  @!P3 FMUL R13, R13, 0.5 ;  /* 0x3f0000000d0db820 */ /* 0x000fe40000400000 */
[----:B------:R-:W-:Y:S02]  /*0c60*/  @!P4 FMUL R14, R14, 0.5 ;  /* 0x3f0000000e0ec820 */ /* 0x000fe40000400000 */
[----:B------:R-:W0:Y:S01]  /*0c70*/  MUFU.EX2 R8, R13 ;  /* 0x0000000d00087308 */ /* 0x000e220000000800 */
[----:B------:R-:W-:Y:S01]  /*0c80*/  @!P5 FMUL R15, R15, 0.5 ;  /* 0x3f0000000f0fd820 */ /* 0x000fe20000400000 */
[----:B------:R-:W-:-:S06]  /*0c90*/  @!P6 FMUL R16, R16, 0.5 ;  /* 0x3f0000001010e820 */ /* 0x000fcc0000400000 */
[----:B------:R-:W1:Y:S08]  /*0ca0*/  MUFU.EX2 R9, R14 ;  /* 0x0000000e00097308 */ /* 0x000e700000000800 */
[----:B------:R-:W2:Y:S01]  /*0cb0*/  MUFU.EX2 R10, R15 ;  /* 0x0000000f000a7308 */ /* 0x000ea20000000800 */
[----:B0-----:R-:W-:-:S07]  /*0cc0*/  @!P3 FMUL R8, R8, R8 ;  /* 0x000000080808b220 */ /* 0x001fce0000400000 */
[----:B------:R-:W0:Y:S01]  /*0cd0*/  MUFU.EX2 R11, R16 ;  /* 0x00000010000b7308 */ /* 0x000e220000000800 */
[----:B-1----:R-:W-:-:S04]  /*0ce0*/  @!P4 FMUL R9, R9, R9 ;  /* 0x000000090909c220 */ /* 0x002fc80000400000 */
[----:B------:R-:W-:Y:S01]  /*0cf0*/  FADD R13, R8, R9 ;  /* 0x00000009080d7221 */ /* 0x000fe20000000000 */
[----:B--2---:R-:W-:-:S04]  /*0d00*/  @!P5 FMUL R10, R10, R10 ;  /* 0x0000000a0a0ad220 */ /* 0x004fc80000400000 */
[----:B------:R-:W-:Y:S01]  /*0d10*/  FADD R18, R10, R13 ;  /* 0x0000000d0a127221 */ /* 0x000fe20000000000 */
[----:B0-----:R-:W-:-:S04]  /*0d20*/  @!P6 FMUL R11, R11, R11 ;  /* 0x0000000b0b0be220 */ /* 0x001fc80000400000 */
[----:B------:R-:W-:-:S05]  /*0d30*/  FADD R18, R11, R18 ;  /* 0x000000120b127221 */ /* 0x000fca0000000000 */
[----:B------:R-:W0:Y:S02]  /*0d40*/  SHFL.BFLY PT, R13, R18, 0x10, 0x1f ;  /* 0x0e001f00120d7f89 */ /* 0x000e2400000e0000 */
[----:B0-----:R-:W-:-:S05]  /*0d50*/  FADD R13, R18, R13 ;  /* 0x0000000d120d7221 */ /* 0x001fca0000000000 */
        /* <DEDUP_REMOVED lines=8> */
[----:B------:R-:W-:Y:S04]  /*0de0*/  @!P1 STS [R5], R20 ;  /* 0x0000001405009388 */ /* 0x000fe80000000800 */
[----:B------:R-:W-:Y:S06]  /*0df0*/  BAR.SYNC 0x0 ;  /* 0x0000000000007b1d */ /* 0x000fec0000000000 */
[----:B------:R-:W0:Y:S01]  /*0e00*/  @!P2 LDS R0, [R4.X4] ;  /* 0x000000000400a984 */ /* 0x000e220000004800 */
[----:B------:R-:W-:-:S02]  /*0e10*/  ISETP.NE.AND P2, PT, R12, RZ, PT ;  /* 0x000000ff0c00720c */ /* 0x000fc40003f45270 */
[----:B------:R-:W-:Y:S01]  /*0e20*/  LEA R12, P3, R3, c[0x0][0x178], 0x1 ;  /* 0x00005e00030c7a11 */ /* 0x000fe200078608ff */
[----:B0-----:R-:W0:Y:S02]  /*0e30*/  SHFL.BFLY PT, R13, R0, 0x2, 0x1f ;  /* 0x0c401f00000d7f89 */ /* 0x001e2400000e0000 */
[----:B0-----:R-:W-:-:S05]  /*0e40*/  FADD R13, R0, R13 ;  /* 0x0000000d000d7221 */ /* 0x001fca0000000000 */
[----:B------:R-:W0:Y:S02]  /*0e50*/  SHFL.BFLY PT, R14, R13, 0x1, 0x1f ;  /* 0x0c201f000d0e7f89 */ /* 0x000e2400000e0000 */
[----:B0-----:R-:W-:Y:S01]  /*0e60*/  FADD R15, R13, R14 ;  /* 0x0000000e0d0f7221 */ /* 0x001fe20000000000 */
[----:B------:R-:W-:-:S04]  /*0e70*/  LEA.HI.X R13, R3, c[0x0][0x17c], R6, 0x1, P3 ;  /* 0x00005f00030d7a11 */ /* 0x000fc800018f0c06 */
[----:B------:R-:W-:Y:S04]  /*0e80*/  @P0 STS [R4.X4], R15 ;  /* 0x0000000f04000388 */ /* 0x000fe80000004800 */
[----:B------:R-:W-:Y:S06]  /*0e90*/  BAR.SYNC 0x0 ;  /* 0x0000000000007b1d */ /* 0x000fec0000000000 */
[----:B------:R-:W0:Y:S01]  /*0ea0*/  LDS R14, [RZ] ;  /* 0x00000000ff0e7984 */ /* 0x000e220000000800 */
[----:B------:R-:W-:-:S05]  /*0eb0*/  MOV R15, 0x4 ;  /* 0x00000004000f7802 */ /* 0x000fca0000000f00 */
[----:B------:R-:W-:-:S04]  /*0ec0*/  IMAD.WIDE R4, R2, R15, c[0x0][0x168] ;  /* 0x00005a0002047625 */ /* 0x000fc800078e020f */
[----:B------:R-:W-:Y:S01]  /*0ed0*/  IMAD.WIDE R2, R2, R15, c[0x0][0x170] ;  /* 0x00005c0002027625 */ /* 0x000fe200078e020f */
[----:B0-----:R-:W-:-:S04]  /*0ee0*/  FADD R17, RZ, R14 ;  /* 0x0000000eff117221 */ /* 0x001fc80000000000 */
[C---:B------:R-:W-:Y:S01]  /*0ef0*/  FMUL R14, R17.reuse, 0.25 ;  /* 0x3e800000110e7820 */ /* 0x040fe20000400000 */
[C---:B------:R-:W-:Y:S02]  /*0f00*/  FSETP.GEU.AND P1, PT, |R17|.reuse, 1.175494350822287508e-38, PT ;  /* 0x008000001100780b */ /* 0x040fe40003f2e200 */
[----:B------:R-:W-:-:S04]  /*0f10*/  FSETP.GT.AND P0, PT, |R17|, 8.50705917302346158658e+37, PT ;  /* 0x7e8000001100780b */ /* 0x000fc80003f04200 */
[----:B------:R-:W-:-:S07]  /*0f20*/  FSEL R14, R14, R17, P0 ;  /* 0x000000110e0e7208 */ /* 0x000fce0000000000 */
[----:B------:R-:W-:Y:S02]  /*0f30*/  @!P1 FMUL R14, R14, 16777216 ;  /* 0x4b8000000e0e9820 */ /* 0x000fe40000400000 */
[----:B------:R-:W-:Y:S01]  /*0f40*/  @P0 FMUL R8, R8, 0.25 ;  /* 0x3e80000008080820 */ /* 0x000fe20000400000 */
[----:B------:R-:W-:Y:S01]  /*0f50*/  @P0 FMUL R9, R9, 0.25 ;  /* 0x3e80000009090820 */ /* 0x000fe20000400000 */
[----:B------:R-:W-:Y:S01]  /*0f60*/  @P0 FMUL R10, R10, 0.25 ;  /* 0x3e8000000a0a0820 */ /* 0x000fe20000400000 */
[----:B------:R-:W-:Y:S01]  /*0f70*/  @P0 FMUL R11, R11, 0.25 ;  /* 0x3e8000000b0b0820 */ /* 0x000fe20000400000 */
[----:B------:R-:W0:Y:S01]  /*0f80*/  MUFU.RCP R14, R14 ;  /* 0x0000000e000e7308 */ /* 0x000e220000001000 */
[----:B------:R-:W-:Y:S01]  /*0f90*/  @!P1 FMUL R8, R8, 16777216 ;  /* 0x4b80000008089820 */ /* 0x000fe20000400000 */
[----:B------:R-:W-:Y:S01]  /*0fa0*/  @!P1 FMUL R9, R9, 16777216 ;  /* 0x4b80000009099820 */ /* 0x000fe20000400000 */
[----:B------:R-:W-:Y:S01]  /*0fb0*/  @!P1 FMUL R10, R10, 16777216 ;  /* 0x4b8000000a0a9820 */ /* 0x000fe20000400000 */
[----:B------:R-:W-:Y:S01]  /*0fc0*/  @!P1 FMUL R11, R11, 16777216 ;  /* 0x4b8000000b0b9820 */ /* 0x000fe20000400000 */
[C---:B0-----:R-:W-:Y:S01]  /*0fd0*/  FMUL R8, R14.reuse, R8 ;  /* 0x000000080e087220 */ /* 0x041fe20000400000 */
[C---:B------:R-:W-:Y:S01]  /*0fe0*/  FMUL R9, R14.reuse, R9 ;  /* 0x000000090e097220 */ /* 0x040fe20000400000 */
[C---:B------:R-:W-:Y:S01]  /*0ff0*/  FMUL R10, R14.reuse, R10 ;  /* 0x0000000a0e0a7220 */ /* 0x040fe20000400000 */
[----:B------:R-:W-:-:S03]  /*1000*/  FMUL R11, R14, R11 ;  /* 0x0000000b0e0b7220 */ /* 0x000fc60000400000 */
[----:B------:R-:W-:Y:S02]  /*1010*/  F2FP.BF16.F32.PACK_AB R8, R9, R8 ;  /* 0x000000080908723e */ /* 0x000fe400000010ff */
[----:B------:R-:W-:-:S05]  /*1020*/  F2FP.BF16.F32.PACK_AB R9, R11, R10 ;  /* 0x0000000a0b09723e */ /* 0x000fca00000010ff */
[----:B------:R0:W-:Y:S04]  /*1030*/  STG.E.64 [R12.64], R8 ;  /* 0x000000080c007986 */ /* 0x0001e8000c101b04 */
[----:B------:R0:W-:Y:S01]  /*1040*/  @!P2 STG.E [R4.64], R7 ;  /* 0x000000070400a986 */ /* 0x0001e2000c101904 */
[----:B------:R-:W-:Y:S05]  /*1050*/  @P2 EXIT ;  /* 0x000000000000294d */ /* 0x000fea0003800000 */
[----:B------:R-:W-:Y:S01]  /*1060*/  STG.E [R2.64], R17 ;  /* 0x0000001102007986 */ /* 0x000fe2000c101904 */
[----:B------:R-:W-:Y:S05]  /*1070*/  EXIT ;  /* 0x000000000000794d */ /* 0x000fea0003800000 */
.L_x_12:
[----:B------:R-:W-:-:S00]  /*1080*/  BRA `(.L_x_12) ;  /* 0xfffffff000007947 */ /* 0x000fc0000383ffff */
[----:B------:R-:W-:-:S00]  /*1090*/  NOP ;  /* 0x0000000000007918 */ /* 0x000fc00000000000 */
        /* <DEDUP_REMOVED lines=14> */
.L_x_13:


//--------------------- .nv.global.init           --------------------------
	.section	.nv.global.init,"aw",@progbits
.nv.global.init:
	.type		_$_str,@object
	.size		_$_str,(.L_0 - _$_str)
_$_str:
        /*0000*/ 	.byte	0x5f, 0x5f, 0x43, 0x55, 0x44, 0x41, 0x5f, 0x46, 0x54, 0x5a, 0x00
.L_0:


//--------------------- .nv.shared.triton__0d1d2d3d4de5de --------------------------
	.section	.nv.shared.triton__0d1d2d3d4de5de,"aw",@nobits
	.align	16
